//
// Generated by NVIDIA NVVM Compiler
//
// Compiler Build ID: CL-36424714
// Cuda compilation tools, release 13.0, V13.0.88
// Based on NVVM 20.0.0
//

.version 9.0
.target sm_100
.address_size 64

	// .globl	_Z22distance_matrix_kernelP6float3PjPfj

.visible .entry _Z22distance_matrix_kernelP6float3PjPfj(
	.param .u64 .ptr .align 1 _Z22distance_matrix_kernelP6float3PjPfj_param_0,
	.param .u64 .ptr .align 1 _Z22distance_matrix_kernelP6float3PjPfj_param_1,
	.param .u64 .ptr .align 1 _Z22distance_matrix_kernelP6float3PjPfj_param_2,
	.param .u32 _Z22distance_matrix_kernelP6float3PjPfj_param_3
)
{
	.reg .pred 	%p<3>;
	.reg .b32 	%r<16>;
	.reg .b32 	%f<14>;
	.reg .b64 	%rd<17>;

	ld.param.u64 	%rd2, [_Z22distance_matrix_kernelP6float3PjPfj_param_0];
	ld.param.u64 	%rd3, [_Z22distance_matrix_kernelP6float3PjPfj_param_1];
	ld.param.u64 	%rd4, [_Z22distance_matrix_kernelP6float3PjPfj_param_2];
	ld.param.u32 	%r5, [_Z22distance_matrix_kernelP6float3PjPfj_param_3];
	cvta.to.global.u64 	%rd1, %rd4;
	mov.u32 	%r6, %tid.x;
	mov.u32 	%r7, %ctaid.x;
	mov.u32 	%r8, %ntid.x;
	mad.lo.s32 	%r1, %r7, %r8, %r6;
	mov.u32 	%r9, %tid.y;
	mov.u32 	%r10, %ctaid.y;
	mov.u32 	%r11, %ntid.y;
	mad.lo.s32 	%r12, %r10, %r11, %r9;
	max.u32 	%r13, %r1, %r12;
	setp.ge.u32 	%p1, %r13, %r5;
	@%p1 bra 	$L__BB0_4;
	cvta.to.global.u64 	%rd5, %rd3;
	mad.lo.s32 	%r3, %r5, %r12, %r1;
	mul.wide.u32 	%rd6, %r3, 4;
	add.s64 	%rd7, %rd5, %rd6;
	st.global.u32 	[%rd7], %r1;
	setp.ne.s32 	%p2, %r1, %r12;
	@%p2 bra 	$L__BB0_3;
	mad.lo.s32 	%r14, %r5, %r1, %r1;
	mul.wide.u32 	%rd15, %r14, 4;
	add.s64 	%rd16, %rd1, %rd15;
	mov.b32 	%r15, 2139095040;
	st.global.u32 	[%rd16], %r15;
	bra.uni 	$L__BB0_4;
$L__BB0_3:
	cvta.to.global.u64 	%rd8, %rd2;
	mul.wide.u32 	%rd9, %r1, 12;
	add.s64 	%rd10, %rd8, %rd9;
	ld.global.f32 	%f1, [%rd10];
	ld.global.f32 	%f2, [%rd10+4];
	ld.global.f32 	%f3, [%rd10+8];
	mul.wide.u32 	%rd11, %r12, 12;
	add.s64 	%rd12, %rd8, %rd11;
	ld.global.f32 	%f4, [%rd12];
	ld.global.f32 	%f5, [%rd12+4];
	ld.global.f32 	%f6, [%rd12+8];
	sub.f32 	%f7, %f1, %f4;
	sub.f32 	%f8, %f2, %f5;
	mul.f32 	%f9, %f8, %f8;
	fma.rn.f32 	%f10, %f7, %f7, %f9;
	sub.f32 	%f11, %f3, %f6;
	fma.rn.f32 	%f12, %f11, %f11, %f10;
	sqrt.rn.f32 	%f13, %f12;
	add.s64 	%rd14, %rd1, %rd6;
	st.global.f32 	[%rd14], %f13;
$L__BB0_4:
	ret;

}
	// .globl	_Z32symmetric_distance_matrix_kernelP6float3PjPfj
.visible .entry _Z32symmetric_distance_matrix_kernelP6float3PjPfj(
	.param .u64 .ptr .align 1 _Z32symmetric_distance_matrix_kernelP6float3PjPfj_param_0,
	.param .u64 .ptr .align 1 _Z32symmetric_distance_matrix_kernelP6float3PjPfj_param_1,
	.param .u64 .ptr .align 1 _Z32symmetric_distance_matrix_kernelP6float3PjPfj_param_2,
	.param .u32 _Z32symmetric_distance_matrix_kernelP6float3PjPfj_param_3
)
{
	.reg .pred 	%p<4>;
	.reg .b32 	%r<17>;
	.reg .b32 	%f<14>;
	.reg .b64 	%rd<19>;

	ld.param.u64 	%rd2, [_Z32symmetric_distance_matrix_kernelP6float3PjPfj_param_0];
	ld.param.u64 	%rd3, [_Z32symmetric_distance_matrix_kernelP6float3PjPfj_param_1];
	ld.param.u64 	%rd4, [_Z32symmetric_distance_matrix_kernelP6float3PjPfj_param_2];
	ld.param.u32 	%r5, [_Z32symmetric_distance_matrix_kernelP6float3PjPfj_param_3];
	cvta.to.global.u64 	%rd1, %rd4;
	mov.u32 	%r6, %ctaid.x;
	mov.u32 	%r7, %ntid.x;
	mov.u32 	%r8, %tid.x;
	mad.lo.s32 	%r1, %r6, %r7, %r8;
	mov.u32 	%r9, %ctaid.y;
	mov.u32 	%r10, %ntid.y;
	mov.u32 	%r11, %tid.y;
	mad.lo.s32 	%r12, %r9, %r10, %r11;
	max.u32 	%r13, %r1, %r12;
	setp.ge.u32 	%p1, %r13, %r5;
	@%p1 bra 	$L__BB1_5;
	cvta.to.global.u64 	%rd5, %rd3;
	mad.lo.s32 	%r3, %r5, %r12, %r1;
	mul.wide.u32 	%rd6, %r3, 4;
	add.s64 	%rd7, %rd5, %rd6;
	st.global.u32 	[%rd7], %r1;
	setp.gt.u32 	%p2, %r1, %r12;
	@%p2 bra 	$L__BB1_5;
	setp.ne.s32 	%p3, %r1, %r12;
	@%p3 bra 	$L__BB1_4;
	mad.lo.s32 	%r15, %r5, %r1, %r1;
	mul.wide.u32 	%rd17, %r15, 4;
	add.s64 	%rd18, %rd1, %rd17;
	mov.b32 	%r16, 2139095040;
	st.global.u32 	[%rd18], %r16;
	bra.uni 	$L__BB1_5;
$L__BB1_4:
	cvta.to.global.u64 	%rd8, %rd2;
	mul.wide.u32 	%rd9, %r1, 12;
	add.s64 	%rd10, %rd8, %rd9;
	ld.global.f32 	%f1, [%rd10];
	ld.global.f32 	%f2, [%rd10+4];
	ld.global.f32 	%f3, [%rd10+8];
	mul.wide.u32 	%rd11, %r12, 12;
	add.s64 	%rd12, %rd8, %rd11;
	ld.global.f32 	%f4, [%rd12];
	ld.global.f32 	%f5, [%rd12+4];
	ld.global.f32 	%f6, [%rd12+8];
	sub.f32 	%f7, %f1, %f4;
	sub.f32 	%f8, %f2, %f5;
	mul.f32 	%f9, %f8, %f8;
	fma.rn.f32 	%f10, %f7, %f7, %f9;
	sub.f32 	%f11, %f3, %f6;
	fma.rn.f32 	%f12, %f11, %f11, %f10;
	sqrt.rn.f32 	%f13, %f12;
	mad.lo.s32 	%r14, %r5, %r1, %r12;
	mul.wide.u32 	%rd13, %r14, 4;
	add.s64 	%rd14, %rd1, %rd13;
	st.global.f32 	[%rd14], %f13;
	add.s64 	%rd16, %rd1, %rd6;
	st.global.f32 	[%rd16], %f13;
$L__BB1_5:
	ret;

}


// ===== COMPILED SASS (sm_100) =====

	.target	sm_100

	.elftype	@"ET_EXEC"


//--------------------- .note.nv.tkinfo           --------------------------
	.section	.note.nv.tkinfo,"",@"SHT_NOTE"
	.sectionflags	@"SHF_NOTE_NV_TKINFO"
	.tkinfo
        /*0018*/ 	.word	0x00000002
        /*0030*/ 	.string	""
        /*0030*/ 	.string	"ptxas"
        /*0030*/ 	.string	"Cuda compilation tools, release 13.0, V13.0.88"
        /*0030*/ 	.string	"Build cuda_13.0.r13.0/compiler.36424714_0"
        /*0030*/ 	.string	"-arch sm_100 -m 64 "



//--------------------- .note.nv.cuinfo           --------------------------
	.section	.note.nv.cuinfo,"",@"SHT_NOTE"
	.sectionflags	@"SHF_NOTE_NV_CUINFO"
        /*0018*/ 	.short	0x0002
        /*001a*/ 	.short	0x0064
        /*001c*/ 	.short	0x0082
	.zero		2


//--------------------- .nv.info                  --------------------------
	.section	.nv.info,"",@"SHT_CUDA_INFO"
	.align	4


	//----- nvinfo : EIATTR_REGCOUNT
	.align		4
        /*0000*/ 	.byte	0x04, 0x2f
        /*0002*/ 	.short	(.L_1 - .L_0)
	.align		4
.L_0:
        /*0004*/ 	.word	index@(_Z22distance_matrix_kernelP6float3PjPfj)
        /*0008*/ 	.word	0x0000000e


	//----- nvinfo : EIATTR_FRAME_SIZE
	.align		4
.L_1:
        /*000c*/ 	.byte	0x04, 0x11
        /*000e*/ 	.short	(.L_3 - .L_2)
	.align		4
.L_2:
        /*0010*/ 	.word	index@($__internal_1_$__cuda_sm20_sqrt_rn_f32_slowpath)
        /*0014*/ 	.word	0x00000000


	//----- nvinfo : EIATTR_FRAME_SIZE
	.align		4
.L_3:
        /*0018*/ 	.byte	0x04, 0x11
        /*001a*/ 	.short	(.L_5 - .L_4)
	.align		4
.L_4:
        /*001c*/ 	.word	index@(_Z22distance_matrix_kernelP6float3PjPfj)
        /*0020*/ 	.word	0x00000000


	//----- nvinfo : EIATTR_REGCOUNT
	.align		4
.L_5:
        /*0024*/ 	.byte	0x04, 0x2f
        /*0026*/ 	.short	(.L_7 - .L_6)
	.align		4
.L_6:
        /*0028*/ 	.word	index@(_Z32symmetric_distance_matrix_kernelP6float3PjPfj)
        /*002c*/ 	.word	0x00000010


	//----- nvinfo : EIATTR_FRAME_SIZE
	.align		4
.L_7:
        /*0030*/ 	.byte	0x04, 0x11
        /*0032*/ 	.short	(.L_9 - .L_8)
	.align		4
.L_8:
        /*0034*/ 	.word	index@($__internal_0_$__cuda_sm20_sqrt_rn_f32_slowpath)
        /*0038*/ 	.word	0x00000000


	//----- nvinfo : EIATTR_FRAME_SIZE
	.align		4
.L_9:
        /*003c*/ 	.byte	0x04, 0x11
        /*003e*/ 	.short	(.L_11 - .L_10)
	.align		4
.L_10:
        /*0040*/ 	.word	index@(_Z32symmetric_distance_matrix_kernelP6float3PjPfj)
        /*0044*/ 	.word	0x00000000


	//----- nvinfo : EIATTR_MIN_STACK_SIZE
	.align		4
.L_11:
        /*0048*/ 	.byte	0x04, 0x12
        /*004a*/ 	.short	(.L_13 - .L_12)
	.align		4
.L_12:
        /*004c*/ 	.word	index@(_Z32symmetric_distance_matrix_kernelP6float3PjPfj)
        /*0050*/ 	.word	0x00000000


	//----- nvinfo : EIATTR_MIN_STACK_SIZE
	.align		4
.L_13:
        /*0054*/ 	.byte	0x04, 0x12
        /*0056*/ 	.short	(.L_15 - .L_14)
	.align		4
.L_14:
        /*0058*/ 	.word	index@(_Z22distance_matrix_kernelP6float3PjPfj)
        /*005c*/ 	.word	0x00000000
.L_15:


//--------------------- .nv.compat                --------------------------
	.section	.nv.compat,"",@"SHT_CUDA_COMPAT_INFO"
	.align	4
        /*0000*/ 	.byte	0x02, 0x09, 0x00, 0x00, 0x02, 0x02, 0x01, 0x00, 0x02, 0x05, 0x05, 0x00, 0x03, 0x07, 0x01, 0x01
        /*0010*/ 	.byte	0x02, 0x03, 0x00, 0x00, 0x02, 0x06, 0x01, 0x00, 0x04, 0x0b, 0x08, 0x00, 0x01, 0x00, 0x00, 0x00
        /*0020*/ 	.byte	0x00, 0x00, 0x00, 0x00


//--------------------- .nv.info._Z32symmetric_distance_matrix_kernelP6float3PjPfj --------------------------
	.section	.nv.info._Z32symmetric_distance_matrix_kernelP6float3PjPfj,"",@"SHT_CUDA_INFO"
	.sectionflags	@""
	.align	4


	//----- nvinfo : EIATTR_CUDA_API_VERSION
	.align		4
        /*0000*/ 	.byte	0x04, 0x37
        /*0002*/ 	.short	(.L_17 - .L_16)
.L_16:
        /*0004*/ 	.word	0x00000082


	//----- nvinfo : EIATTR_KPARAM_INFO
	.align		4
.L_17:
        /*0008*/ 	.byte	0x04, 0x17
        /*000a*/ 	.short	(.L_19 - .L_18)
.L_18:
        /*000c*/ 	.word	0x00000000
        /*0010*/ 	.short	0x0003
        /*0012*/ 	.short	0x0018
        /*0014*/ 	.byte	0x00, 0xf0, 0x11, 0x00


	//----- nvinfo : EIATTR_KPARAM_INFO
	.align		4
.L_19:
        /*0018*/ 	.byte	0x04, 0x17
        /*001a*/ 	.short	(.L_21 - .L_20)
.L_20:
        /*001c*/ 	.word	0x00000000
        /*0020*/ 	.short	0x0002
        /*0022*/ 	.short	0x0010
        /*0024*/ 	.byte	0x00, 0xf5, 0x21, 0x00


	//----- nvinfo : EIATTR_KPARAM_INFO
	.align		4
.L_21:
        /*0028*/ 	.byte	0x04, 0x17
        /*002a*/ 	.short	(.L_23 - .L_22)
.L_22:
        /*002c*/ 	.word	0x00000000
        /*0030*/ 	.short	0x0001
        /*0032*/ 	.short	0x0008
        /*0034*/ 	.byte	0x00, 0xf5, 0x21, 0x00


	//----- nvinfo : EIATTR_KPARAM_INFO
	.align		4
.L_23:
        /*0038*/ 	.byte	0x04, 0x17
        /*003a*/ 	.short	(.L_25 - .L_24)
.L_24:
        /*003c*/ 	.word	0x00000000
        /*0040*/ 	.short	0x0000
        /*0042*/ 	.short	0x0000
        /*0044*/ 	.byte	0x00, 0xf5, 0x21, 0x00


	//----- nvinfo : EIATTR_SPARSE_MMA_MASK
	.align		4
.L_25:
        /*0048*/ 	.byte	0x03, 0x50
        /*004a*/ 	.short	0x0000


	//----- nvinfo : EIATTR_MAXREG_COUNT
	.align		4
        /*004c*/ 	.byte	0x03, 0x1b
        /*004e*/ 	.short	0x00ff


	//----- nvinfo : EIATTR_MERCURY_ISA_VERSION
	.align		4
        /*0050*/ 	.byte	0x03, 0x5f
        /*0052*/ 	.short	0x0101


	//----- nvinfo : EIATTR_VRC_CTA_INIT_COUNT
	.align		4
        /*0054*/ 	.byte	0x02, 0x4a
	.zero		1
	.zero		1


	//----- nvinfo : EIATTR_EXIT_INSTR_OFFSETS
	.align		4
        /*0058*/ 	.byte	0x04, 0x1c
        /*005a*/ 	.short	(.L_27 - .L_26)


	//   ....[0]....
.L_26:
        /*005c*/ 	.word	0x000000c0


	//   ....[1]....
        /*0060*/ 	.word	0x00000130


	//   ....[2]....
        /*0064*/ 	.word	0x000001a0


	//   ....[3]....
        /*0068*/ 	.word	0x000003f0


	//----- nvinfo : EIATTR_CRS_STACK_SIZE
	.align		4
.L_27:
        /*006c*/ 	.byte	0x04, 0x1e
        /*006e*/ 	.short	(.L_29 - .L_28)
.L_28:
        /*0070*/ 	.word	0x00000000


	//----- nvinfo : EIATTR_CBANK_PARAM_SIZE
	.align		4
.L_29:
        /*0074*/ 	.byte	0x03, 0x19
        /*0076*/ 	.short	0x001c


	//----- nvinfo : EIATTR_PARAM_CBANK
	.align		4
        /*0078*/ 	.byte	0x04, 0x0a
        /*007a*/ 	.short	(.L_31 - .L_30)
	.align		4
.L_30:
        /*007c*/ 	.word	index@(.nv.constant0._Z32symmetric_distance_matrix_kernelP6float3PjPfj)
        /*0080*/ 	.short	0x0380
        /*0082*/ 	.short	0x001c


	//----- nvinfo : EIATTR_SW_WAR
	.align		4
.L_31:
        /*0084*/ 	.byte	0x04, 0x36
        /*0086*/ 	.short	(.L_33 - .L_32)
.L_32:
        /*0088*/ 	.word	0x00000008
.L_33:


//--------------------- .nv.info._Z22distance_matrix_kernelP6float3PjPfj --------------------------
	.section	.nv.info._Z22distance_matrix_kernelP6float3PjPfj,"",@"SHT_CUDA_INFO"
	.sectionflags	@""
	.align	4


	//----- nvinfo : EIATTR_CUDA_API_VERSION
	.align		4
        /*0000*/ 	.byte	0x04, 0x37
        /*0002*/ 	.short	(.L_35 - .L_34)
.L_34:
        /*0004*/ 	.word	0x00000082


	//----- nvinfo : EIATTR_KPARAM_INFO
	.align		4
.L_35:
        /*0008*/ 	.byte	0x04, 0x17
        /*000a*/ 	.short	(.L_37 - .L_36)
.L_36:
        /*000c*/ 	.word	0x00000000
        /*0010*/ 	.short	0x0003
        /*0012*/ 	.short	0x0018
        /*0014*/ 	.byte	0x00, 0xf0, 0x11, 0x00


	//----- nvinfo : EIATTR_KPARAM_INFO
	.align		4
.L_37:
        /*0018*/ 	.byte	0x04, 0x17
        /*001a*/ 	.short	(.L_39 - .L_38)
.L_38:
        /*001c*/ 	.word	0x00000000
        /*0020*/ 	.short	0x0002
        /*0022*/ 	.short	0x0010
        /*0024*/ 	.byte	0x00, 0xf5, 0x21, 0x00


	//----- nvinfo : EIATTR_KPARAM_INFO
	.align		4
.L_39:
        /*0028*/ 	.byte	0x04, 0x17
        /*002a*/ 	.short	(.L_41 - .L_40)
.L_40:
        /*002c*/ 	.word	0x00000000
        /*0030*/ 	.short	0x0001
        /*0032*/ 	.short	0x0008
        /*0034*/ 	.byte	0x00, 0xf5, 0x21, 0x00


	//----- nvinfo : EIATTR_KPARAM_INFO
	.align		4
.L_41:
        /*0038*/ 	.byte	0x04, 0x17
        /*003a*/ 	.short	(.L_43 - .L_42)
.L_42:
        /*003c*/ 	.word	0x00000000
        /*0040*/ 	.short	0x0000
        /*0042*/ 	.short	0x0000
        /*0044*/ 	.byte	0x00, 0xf5, 0x21, 0x00


	//----- nvinfo : EIATTR_SPARSE_MMA_MASK
	.align		4
.L_43:
        /*0048*/ 	.byte	0x03, 0x50
        /*004a*/ 	.short	0x0000


	//----- nvinfo : EIATTR_MAXREG_COUNT
	.align		4
        /*004c*/ 	.byte	0x03, 0x1b
        /*004e*/ 	.short	0x00ff


	//----- nvinfo : EIATTR_MERCURY_ISA_VERSION
	.align		4
        /*0050*/ 	.byte	0x03, 0x5f
        /*0052*/ 	.short	0x0101


	//----- nvinfo : EIATTR_VRC_CTA_INIT_COUNT
	.align		4
        /*0054*/ 	.byte	0x02, 0x4a
	.zero		1
	.zero		1


	//----- nvinfo : EIATTR_EXIT_INSTR_OFFSETS
	.align		4
        /*0058*/ 	.byte	0x04, 0x1c
        /*005a*/ 	.short	(.L_45 - .L_44)


	//   ....[0]....
.L_44:
        /*005c*/ 	.word	0x000000c0


	//   ....[1]....
        /*0060*/ 	.word	0x00000180


	//   ....[2]....
        /*0064*/ 	.word	0x00000390


	//----- nvinfo : EIATTR_CRS_STACK_SIZE
	.align		4
.L_45:
        /*0068*/ 	.byte	0x04, 0x1e
        /*006a*/ 	.short	(.L_47 - .L_46)
.L_46:
        /*006c*/ 	.word	0x00000000


	//----- nvinfo : EIATTR_CBANK_PARAM_SIZE
	.align		4
.L_47:
        /*0070*/ 	.byte	0x03, 0x19
        /*0072*/ 	.short	0x001c


	//----- nvinfo : EIATTR_PARAM_CBANK
	.align		4
        /*0074*/ 	.byte	0x04, 0x0a
        /*0076*/ 	.short	(.L_49 - .L_48)
	.align		4
.L_48:
        /*0078*/ 	.word	index@(.nv.constant0._Z22distance_matrix_kernelP6float3PjPfj)
        /*007c*/ 	.short	0x0380
        /*007e*/ 	.short	0x001c


	//----- nvinfo : EIATTR_SW_WAR
	.align		4
.L_49:
        /*0080*/ 	.byte	0x04, 0x36
        /*0082*/ 	.short	(.L_51 - .L_50)
.L_50:
        /*0084*/ 	.word	0x00000008
.L_51:


//--------------------- .nv.callgraph             --------------------------
	.section	.nv.callgraph,"",@"SHT_CUDA_CALLGRAPH"
	.align	4
	.sectionentsize	8
	.align		4
        /*0000*/ 	.word	0x00000000
	.align		4
        /*0004*/ 	.word	0xffffffff
	.align		4
        /*0008*/ 	.word	0x00000000
	.align		4
        /*000c*/ 	.word	0xfffffffe
	.align		4
        /*0010*/ 	.word	0x00000000
	.align		4
        /*0014*/ 	.word	0xfffffffd
	.align		4
        /*0018*/ 	.word	0x00000000
	.align		4
        /*001c*/ 	.word	0xfffffffc


//--------------------- .text._Z32symmetric_distance_matrix_kernelP6float3PjPfj --------------------------
	.section	.text._Z32symmetric_distance_matrix_kernelP6float3PjPfj,"ax",@progbits
	.align	128
        .global         _Z32symmetric_distance_matrix_kernelP6float3PjPfj
        .type           _Z32symmetric_distance_matrix_kernelP6float3PjPfj,@function
        .size           _Z32symmetric_distance_matrix_kernelP6float3PjPfj,(.L_x_10 - _Z32symmetric_distance_matrix_kernelP6float3PjPfj)
        .other          _Z32symmetric_distance_matrix_kernelP6float3PjPfj,@"STO_CUDA_ENTRY STV_DEFAULT"
_Z32symmetric_distance_matrix_kernelP6float3PjPfj:
.text._Z32symmetric_distance_matrix_kernelP6float3PjPfj:
[----:B------:R-:W-:Y:S01]  /*0000*/  LDC R1, c[0x0][0x37c] ;  /* 0x0000df00ff017b82 */ /* 0x000fe20000000800 */
[----:B------:R-:W0:Y:S07]  /*0010*/  S2R R0, SR_TID.X ;  /* 0x0000000000007919 */ /* 0x000e2e0000002100 */
[----:B------:R-:W0:Y:S01]  /*0020*/  LDC R3, c[0x0][0x360] ;  /* 0x0000d800ff037b82 */ /* 0x000e220000000800 */
[----:B------:R-:W1:Y:S01]  /*0030*/  LDCU UR6, c[0x0][0x398] ;  /* 0x00007300ff0677ac */ /* 0x000e620008000800 */
[----:B------:R-:W2:Y:S06]  /*0040*/  S2R R5, SR_TID.Y ;  /* 0x0000000000057919 */ /* 0x000eac0000002200 */
[----:B------:R-:W0:Y:S08]  /*0050*/  S2UR UR4, SR_CTAID.X ;  /* 0x00000000000479c3 */ /* 0x000e300000002500 */
[----:B------:R-:W2:Y:S08]  /*0060*/  S2UR UR5, SR_CTAID.Y ;  /* 0x00000000000579c3 */ /* 0x000eb00000002600 */
[----:B------:R-:W2:Y:S01]  /*0070*/  LDC R4, c[0x0][0x364] ;  /* 0x0000d900ff047b82 */ /* 0x000ea20000000800 */
[----:B0-----:R-:W-:-:S02]  /*0080*/  IMAD R3, R3, UR4, R0 ;  /* 0x0000000403037c24 */ /* 0x001fc4000f8e0200 */
[----:B--2---:R-:W-:-:S05]  /*0090*/  IMAD R4, R4, UR5, R5 ;  /* 0x0000000504047c24 */ /* 0x004fca000f8e0205 */
[----:B------:R-:W-:-:S04]  /*00a0*/  VIMNMX.U32 R0, PT, PT, R3, R4, !PT ;  /* 0x0000000403007248 */ /* 0x000fc80007fe0000 */
[----:B-1----:R-:W-:-:S13]  /*00b0*/  ISETP.GE.U32.AND P0, PT, R0, UR6, PT ;  /* 0x0000000600007c0c */ /* 0x002fda000bf06070 */
[----:B------:R-:W-:Y:S05]  /*00c0*/  @P0 EXIT ;  /* 0x000000000000094d */ /* 0x000fea0003800000 */
[----:B------:R-:W0:Y:S01]  /*00d0*/  LDC.64 R6, c[0x0][0x388] ;  /* 0x0000e200ff067b82 */ /* 0x000e220000000a00 */
[----:B------:R-:W1:Y:S01]  /*00e0*/  LDCU.64 UR4, c[0x0][0x358] ;  /* 0x00006b00ff0477ac */ /* 0x000e620008000a00 */
[----:B------:R-:W-:Y:S01]  /*00f0*/  ISETP.GT.U32.AND P0, PT, R3, R4, PT ;  /* 0x000000040300720c */ /* 0x000fe20003f04070 */
[----:B------:R-:W-:-:S04]  /*0100*/  IMAD R2, R4, UR6, R3 ;  /* 0x0000000604027c24 */ /* 0x000fc8000f8e0203 */
[----:B0-----:R-:W-:-:S05]  /*0110*/  IMAD.WIDE.U32 R6, R2, 0x4, R6 ;  /* 0x0000000402067825 */ /* 0x001fca00078e0006 */
[----:B-1----:R0:W-:Y:S03]  /*0120*/  STG.E desc[UR4][R6.64], R3 ;  /* 0x0000000306007986 */ /* 0x0021e6000c101904 */
[----:B------:R-:W-:Y:S05]  /*0130*/  @P0 EXIT ;  /* 0x000000000000094d */ /* 0x000fea0003800000 */
[----:B------:R-:W-:-:S13]  /*0140*/  ISETP.NE.AND P0, PT, R3, R4, PT ;  /* 0x000000040300720c */ /* 0x000fda0003f05270 */
[----:B0-----:R-:W0:Y:S01]  /*0150*/  @!P0 LDC.64 R6, c[0x0][0x390] ;  /* 0x0000e400ff068b82 */ /* 0x001e220000000a00 */
[----:B------:R-:W-:Y:S01]  /*0160*/  @!P0 IMAD R5, R3, UR6, R3 ;  /* 0x0000000603058c24 */ /* 0x000fe2000f8e0203 */
[----:B------:R-:W-:-:S03]  /*0170*/  @!P0 MOV R9, 0x7f800000 ;  /* 0x7f80000000098802 */ /* 0x000fc60000000f00 */
[----:B0-----:R-:W-:-:S05]  /*0180*/  @!P0 IMAD.WIDE.U32 R6, R5, 0x4, R6 ;  /* 0x0000000405068825 */ /* 0x001fca00078e0006 */
[----:B------:R0:W-:Y:S01]  /*0190*/  @!P0 STG.E desc[UR4][R6.64], R9 ;  /* 0x0000000906008986 */ /* 0x0001e2000c101904 */
[----:B------:R-:W-:Y:S05]  /*01a0*/  @!P0 EXIT ;  /* 0x000000000000894d */ /* 0x000fea0003800000 */
[----:B0-----:R-:W0:Y:S02]  /*01b0*/  LDC.64 R8, c[0x0][0x380] ;  /* 0x0000e000ff087b82 */ /* 0x001e240000000a00 */
[----:B0-----:R-:W-:-:S04]  /*01c0*/  IMAD.WIDE.U32 R6, R3, 0xc, R8 ;  /* 0x0000000c03067825 */ /* 0x001fc800078e0008 */
[----:B------:R-:W-:Y:S01]  /*01d0*/  IMAD.WIDE.U32 R8, R4, 0xc, R8 ;  /* 0x0000000c04087825 */ /* 0x000fe200078e0008 */
[----:B------:R-:W2:Y:S04]  /*01e0*/  LDG.E R5, desc[UR4][R6.64+0x4] ;  /* 0x0000040406057981 */ /* 0x000ea8000c1e1900 */
[----:B------:R-:W2:Y:S04]  /*01f0*/  LDG.E R12, desc[UR4][R8.64+0x4] ;  /* 0x00000404080c7981 */ /* 0x000ea8000c1e1900 */
[----:B------:R-:W3:Y:S04]  /*0200*/  LDG.E R0, desc[UR4][R6.64] ;  /* 0x0000000406007981 */ /* 0x000ee8000c1e1900 */
[----:B------:R-:W3:Y:S04]  /*0210*/  LDG.E R11, desc[UR4][R8.64] ;  /* 0x00000004080b7981 */ /* 0x000ee8000c1e1900 */
[----:B------:R-:W4:Y:S04]  /*0220*/  LDG.E R10, desc[UR4][R6.64+0x8] ;  /* 0x00000804060a7981 */ /* 0x000f28000c1e1900 */
[----:B------:R-:W4:Y:S01]  /*0230*/  LDG.E R13, desc[UR4][R8.64+0x8] ;  /* 0x00000804080d7981 */ /* 0x000f22000c1e1900 */
[----:B------:R-:W-:Y:S01]  /*0240*/  BSSY.RECONVERGENT B0, `(.L_x_0) ;  /* 0x0000013000007945 */ /* 0x000fe20003800200 */
[----:B--2---:R-:W-:-:S04]  /*0250*/  FADD R5, R5, -R12 ;  /* 0x8000000c05057221 */ /* 0x004fc80000000000 */
[----:B------:R-:W-:Y:S01]  /*0260*/  FMUL R5, R5, R5 ;  /* 0x0000000505057220 */ /* 0x000fe20000400000 */
[----:B---3--:R-:W-:-:S04]  /*0270*/  FADD R0, R0, -R11 ;  /* 0x8000000b00007221 */ /* 0x008fc80000000000 */
[----:B------:R-:W-:Y:S01]  /*0280*/  FFMA R5, R0, R0, R5 ;  /* 0x0000000000057223 */ /* 0x000fe20000000005 */
[----:B----4-:R-:W-:-:S04]  /*0290*/  FADD R10, R10, -R13 ;  /* 0x8000000d0a0a7221 */ /* 0x010fc80000000000 */
[----:B------:R-:W-:-:S04]  /*02a0*/  FFMA R0, R10, R10, R5 ;  /* 0x0000000a0a007223 */ /* 0x000fc80000000005 */
[----:B------:R0:W1:Y:S01]  /*02b0*/  MUFU.RSQ R5, R0 ;  /* 0x0000000000057308 */ /* 0x0000620000001400 */
[----:B------:R-:W-:-:S04]  /*02c0*/  IADD3 R10, PT, PT, R0, -0xd000000, RZ ;  /* 0xf3000000000a7810 */ /* 0x000fc80007ffe0ff */
[----:B------:R-:W-:-:S13]  /*02d0*/  ISETP.GT.U32.AND P0, PT, R10, 0x727fffff, PT ;  /* 0x727fffff0a00780c */ /* 0x000fda0003f04070 */
[----:B01----:R-:W-:Y:S05]  /*02e0*/  @!P0 BRA `(.L_x_1) ;  /* 0x0000000000108947 */ /* 0x003fea0003800000 */
[----:B------:R-:W-:-:S07]  /*02f0*/  MOV R10, 0x310 ;  /* 0x00000310000a7802 */ /* 0x000fce0000000f00 */
[----:B------:R-:W-:Y:S05]  /*0300*/  CALL.REL.NOINC `($__internal_0_$__cuda_sm20_sqrt_rn_f32_slowpath) ;  /* 0x00000000003c7944 */ /* 0x000fea0003c00000 */
[----:B------:R-:W-:Y:S01]  /*0310*/  MOV R9, R5 ;  /* 0x0000000500097202 */ /* 0x000fe20000000f00 */
[----:B------:R-:W-:Y:S06]  /*0320*/  BRA `(.L_x_2) ;  /* 0x0000000000107947 */ /* 0x000fec0003800000 */
.L_x_1:
[----:B------:R-:W-:Y:S01]  /*0330*/  FMUL.FTZ R9, R0, R5 ;  /* 0x0000000500097220 */ /* 0x000fe20000410000 */
[----:B------:R-:W-:-:S03]  /*0340*/  FMUL.FTZ R5, R5, 0.5 ;  /* 0x3f00000005057820 */ /* 0x000fc60000410000 */
[----:B------:R-:W-:-:S04]  /*0350*/  FFMA R0, -R9, R9, R0 ;  /* 0x0000000909007223 */ /* 0x000fc80000000100 */
[----:B------:R-:W-:-:S07]  /*0360*/  FFMA R9, R0, R5, R9 ;  /* 0x0000000500097223 */ /* 0x000fce0000000009 */
.L_x_2:
[----:B------:R-:W-:Y:S05]  /*0370*/  BSYNC.RECONVERGENT B0 ;  /* 0x0000000000007941 */ /* 0x000fea0003800200 */
.L_x_0:
[----:B------:R-:W0:Y:S01]  /*0380*/  LDC.64 R6, c[0x0][0x390] ;  /* 0x0000e400ff067b82 */ /* 0x000e220000000a00 */
[----:B------:R-:W1:Y:S02]  /*0390*/  LDCU UR6, c[0x0][0x398] ;  /* 0x00007300ff0677ac */ /* 0x000e640008000800 */
[----:B-1----:R-:W-:-:S04]  /*03a0*/  IMAD R5, R3, UR6, R4 ;  /* 0x0000000603057c24 */ /* 0x002fc8000f8e0204 */
[----:B0-----:R-:W-:-:S04]  /*03b0*/  IMAD.WIDE.U32 R4, R5, 0x4, R6 ;  /* 0x0000000405047825 */ /* 0x001fc800078e0006 */
[----:B------:R-:W-:Y:S01]  /*03c0*/  IMAD.WIDE.U32 R2, R2, 0x4, R6 ;  /* 0x0000000402027825 */ /* 0x000fe200078e0006 */
[----:B------:R-:W-:Y:S04]  /*03d0*/  STG.E desc[UR4][R4.64], R9 ;  /* 0x0000000904007986 */ /* 0x000fe8000c101904 */
[----:B------:R-:W-:Y:S01]  /*03e0*/  STG.E desc[UR4][R2.64], R9 ;  /* 0x0000000902007986 */ /* 0x000fe2000c101904 */
[----:B------:R-:W-:Y:S05]  /*03f0*/  EXIT ;  /* 0x000000000000794d */ /* 0x000fea0003800000 */
        .weak           $__internal_0_$__cuda_sm20_sqrt_rn_f32_slowpath
        .type           $__internal_0_$__cuda_sm20_sqrt_rn_f32_slowpath,@function
        .size           $__internal_0_$__cuda_sm20_sqrt_rn_f32_slowpath,(.L_x_10 - $__internal_0_$__cuda_sm20_sqrt_rn_f32_slowpath)
$__internal_0_$__cuda_sm20_sqrt_rn_f32_slowpath:
[----:B------:R-:W-:-:S13]  /*0400*/  LOP3.LUT P0, RZ, R0, 0x7fffffff, RZ, 0xc0, !PT ;  /* 0x7fffffff00ff7812 */ /* 0x000fda000780c0ff */
[----:B------:R-:W-:Y:S01]  /*0410*/  @!P0 MOV R5, R0 ;  /* 0x0000000000058202 */ /* 0x000fe20000000f00 */
[----:B------:R-:W-:Y:S06]  /*0420*/  @!P0 BRA `(.L_x_3) ;  /* 0x0000000000408947 */ /* 0x000fec0003800000 */
[----:B------:R-:W-:-:S13]  /*0430*/  FSETP.GEU.FTZ.AND P0, PT, R0, RZ, PT ;  /* 0x000000ff0000720b */ /* 0x000fda0003f1e000 */
[----:B------:R-:W-:Y:S01]  /*0440*/  @!P0 MOV R5, 0x7fffffff ;  /* 0x7fffffff00058802 */ /* 0x000fe20000000f00 */
[----:B------:R-:W-:Y:S06]  /*0450*/  @!P0 BRA `(.L_x_3) ;  /* 0x0000000000348947 */ /* 0x000fec0003800000 */
[----:B------:R-:W-:-:S13]  /*0460*/  FSETP.GTU.FTZ.AND P0, PT, |R0|, +INF , PT ;  /* 0x7f8000000000780b */ /* 0x000fda0003f1c200 */
[----:B------:R-:W-:Y:S01]  /*0470*/  @P0 FADD.FTZ R5, R0, 1 ;  /* 0x3f80000000050421 */ /* 0x000fe20000010000 */
[----:B------:R-:W-:Y:S06]  /*0480*/  @P0 BRA `(.L_x_3) ;  /* 0x0000000000280947 */ /* 0x000fec0003800000 */
[----:B------:R-:W-:-:S13]  /*0490*/  FSETP.NEU.FTZ.AND P0, PT, |R0|, +INF , PT ;  /* 0x7f8000000000780b */ /* 0x000fda0003f1d200 */
[----:B------:R-:W-:-:S04]  /*04a0*/  @P0 FFMA R6, R0, 1.84467440737095516160e+19, RZ ;  /* 0x5f80000000060823 */ /* 0x000fc800000000ff */
[----:B------:R-:W0:Y:S02]  /*04b0*/  @P0 MUFU.RSQ R5, R6 ;  /* 0x0000000600050308 */ /* 0x000e240000001400 */
[----:B0-----:R-:W-:Y:S01]  /*04c0*/  @P0 FMUL.FTZ R7, R6, R5 ;  /* 0x0000000506070220 */ /* 0x001fe20000410000 */
[----:B------:R-:W-:Y:S01]  /*04d0*/  @P0 FMUL.FTZ R9, R5, 0.5 ;  /* 0x3f00000005090820 */ /* 0x000fe20000410000 */
[----:B------:R-:W-:Y:S02]  /*04e0*/  @!P0 MOV R5, R0 ;  /* 0x0000000000058202 */ /* 0x000fe40000000f00 */
[----:B------:R-:W-:-:S04]  /*04f0*/  @P0 FADD.FTZ R8, -R7, -RZ ;  /* 0x800000ff07080221 */ /* 0x000fc80000010100 */
[----:B------:R-:W-:-:S04]  /*0500*/  @P0 FFMA R8, R7, R8, R6 ;  /* 0x0000000807080223 */ /* 0x000fc80000000006 */
[----:B------:R-:W-:-:S04]  /*0510*/  @P0 FFMA R8, R8, R9, R7 ;  /* 0x0000000908080223 */ /* 0x000fc80000000007 */
[----:B------:R-:W-:-:S07]  /*0520*/  @P0 FMUL.FTZ R5, R8, 2.3283064365386962891e-10 ;  /* 0x2f80000008050820 */ /* 0x000fce0000410000 */
.L_x_3:
[----:B------:R-:W-:Y:S01]  /*0530*/  HFMA2 R7, -RZ, RZ, 0, 0 ;  /* 0x00000000ff077431 */ /* 0x000fe200000001ff */
[----:B------:R-:W-:-:S04]  /*0540*/  MOV R6, R10 ;  /* 0x0000000a00067202 */ /* 0x000fc80000000f00 */
[----:B------:R-:W-:Y:S05]  /*0550*/  RET.REL.NODEC R6 `(_Z32symmetric_distance_matrix_kernelP6float3PjPfj) ;  /* 0xfffffff806a87950 */ /* 0x000fea0003c3ffff */
.L_x_4:
[----:B------:R-:W-:-:S00]  /*0560*/  BRA `(.L_x_4) ;  /* 0xfffffffc00fc7947 */ /* 0x000fc0000383ffff */
[----:B------:R-:W-:-:S00]  /*0570*/  NOP ;  /* 0x0000000000007918 */ /* 0x000fc00000000000 */
        /* <DEDUP_REMOVED lines=8> */
.L_x_10:


//--------------------- .text._Z22distance_matrix_kernelP6float3PjPfj --------------------------
	.section	.text._Z22distance_matrix_kernelP6float3PjPfj,"ax",@progbits
	.align	128
        .global         _Z22distance_matrix_kernelP6float3PjPfj
        .type           _Z22distance_matrix_kernelP6float3PjPfj,@function
        .size           _Z22distance_matrix_kernelP6float3PjPfj,(.L_x_11 - _Z22distance_matrix_kernelP6float3PjPfj)
        .other          _Z22distance_matrix_kernelP6float3PjPfj,@"STO_CUDA_ENTRY STV_DEFAULT"
_Z22distance_matrix_kernelP6float3PjPfj:
.text._Z22distance_matrix_kernelP6float3PjPfj:
[----:B------:R-:W-:Y:S01]  /*0000*/  LDC R1, c[0x0][0x37c] ;  /* 0x0000df00ff017b82 */ /* 0x000fe20000000800 */
[----:B------:R-:W0:Y:S07]  /*0010*/  S2R R3, SR_TID.X ;  /* 0x0000000000037919 */ /* 0x000e2e0000002100 */
[----:B------:R-:W0:Y:S01]  /*0020*/  S2UR UR4, SR_CTAID.X ;  /* 0x00000000000479c3 */ /* 0x000e220000002500 */
[----:B------:R-:W1:Y:S01]  /*0030*/  LDCU UR6, c[0x0][0x398] ;  /* 0x00007300ff0677ac */ /* 0x000e620008000800 */
[----:B------:R-:W2:Y:S06]  /*0040*/  S2R R2, SR_TID.Y ;  /* 0x0000000000027919 */ /* 0x000eac0000002200 */
[----:B------:R-:W0:Y:S08]  /*0050*/  LDC R0, c[0x0][0x360] ;  /* 0x0000d800ff007b82 */ /* 0x000e300000000800 */
[----:B------:R-:W2:Y:S08]  /*0060*/  S2UR UR5, SR_CTAID.Y ;  /* 0x00000000000579c3 */ /* 0x000eb00000002600 */
[----:B------:R-:W2:Y:S01]  /*0070*/  LDC R5, c[0x0][0x364] ;  /* 0x0000d900ff057b82 */ /* 0x000ea20000000800 */
[----:B0-----:R-:W-:-:S02]  /*0080*/  IMAD R3, R0, UR4, R3 ;  /* 0x0000000400037c24 */ /* 0x001fc4000f8e0203 */
[----:B--2---:R-:W-:-:S05]  /*0090*/  IMAD R0, R5, UR5, R2 ;  /* 0x0000000505007c24 */ /* 0x004fca000f8e0202 */
[----:B------:R-:W-:-:S04]  /*00a0*/  VIMNMX.U32 R2, PT, PT, R3, R0, !PT ;  /* 0x0000000003027248 */ /* 0x000fc80007fe0000 */
[----:B-1----:R-:W-:-:S13]  /*00b0*/  ISETP.GE.U32.AND P0, PT, R2, UR6, PT ;  /* 0x0000000602007c0c */ /* 0x002fda000bf06070 */
[----:B------:R-:W-:Y:S05]  /*00c0*/  @P0 EXIT ;  /* 0x000000000000094d */ /* 0x000fea0003800000 */
[----:B------:R-:W-:Y:S01]  /*00d0*/  ISETP.NE.AND P0, PT, R3, R0, PT ;  /* 0x000000000300720c */ /* 0x000fe20003f05270 */
[----:B------:R-:W0:Y:S01]  /*00e0*/  LDC.64 R4, c[0x0][0x388] ;  /* 0x0000e200ff047b82 */ /* 0x000e220000000a00 */
[----:B------:R-:W1:Y:S01]  /*00f0*/  LDCU.64 UR4, c[0x0][0x358] ;  /* 0x00006b00ff0477ac */ /* 0x000e620008000a00 */
[----:B------:R-:W-:-:S10]  /*0100*/  IMAD R2, R0, UR6, R3 ;  /* 0x0000000600027c24 */ /* 0x000fd4000f8e0203 */
[----:B------:R-:W2:Y:S01]  /*0110*/  @!P0 LDC.64 R6, c[0x0][0x390] ;  /* 0x0000e400ff068b82 */ /* 0x000ea20000000a00 */
[----:B------:R-:W-:Y:S02]  /*0120*/  @!P0 IMAD R9, R3, UR6, R3 ;  /* 0x0000000603098c24 */ /* 0x000fe4000f8e0203 */
[----:B0-----:R-:W-:-:S05]  /*0130*/  IMAD.WIDE.U32 R4, R2, 0x4, R4 ;  /* 0x0000000402047825 */ /* 0x001fca00078e0004 */
[----:B-1----:R0:W-:Y:S01]  /*0140*/  STG.E desc[UR4][R4.64], R3 ;  /* 0x0000000304007986 */ /* 0x0021e2000c101904 */
[----:B--2---:R-:W-:Y:S01]  /*0150*/  @!P0 IMAD.WIDE.U32 R6, R9, 0x4, R6 ;  /* 0x0000000409068825 */ /* 0x004fe200078e0006 */
[----:B------:R-:W-:-:S05]  /*0160*/  @!P0 MOV R9, 0x7f800000 ;  /* 0x7f80000000098802 */ /* 0x000fca0000000f00 */
        /* <DEDUP_REMOVED lines=23> */
[----:B------:R-:W-:Y:S05]  /*02e0*/  CALL.REL.NOINC `($__internal_1_$__cuda_sm20_sqrt_rn_f32_slowpath) ;  /* 0x00000000002c7944 */ /* 0x000fea0003c00000 */
[----:B------:R-:W-:Y:S01]  /*02f0*/  MOV R7, R3 ;  /* 0x0000000300077202 */ /* 0x000fe20000000f00 */
[----:B------:R-:W-:Y:S06]  /*0300*/  BRA `(.L_x_7) ;  /* 0x0000000000107947 */ /* 0x000fec0003800000 */
.L_x_6:
[----:B------:R-:W-:Y:S01]  /*0310*/  FMUL.FTZ R7, R0, R3 ;  /* 0x0000000300077220 */ /* 0x000fe20000410000 */
[----:B------:R-:W-:-:S03]  /*0320*/  FMUL.FTZ R3, R3, 0.5 ;  /* 0x3f00000003037820 */ /* 0x000fc60000410000 */
[----:B------:R-:W-:-:S04]  /*0330*/  FFMA R0, -R7, R7, R0 ;  /* 0x0000000707007223 */ /* 0x000fc80000000100 */
[----:B------:R-:W-:-:S07]  /*0340*/  FFMA R7, R0, R3, R7 ;  /* 0x0000000300077223 */ /* 0x000fce0000000007 */
.L_x_7:
[----:B------:R-:W-:Y:S05]  /*0350*/  BSYNC.RECONVERGENT B0 ;  /* 0x0000000000007941 */ /* 0x000fea0003800200 */
.L_x_5:
[----:B------:R-:W0:Y:S02]  /*0360*/  LDC.64 R4, c[0x0][0x390] ;  /* 0x0000e400ff047b82 */ /* 0x000e240000000a00 */
[----:B0-----:R-:W-:-:S05]  /*0370*/  IMAD.WIDE.U32 R2, R2, 0x4, R4 ;  /* 0x0000000402027825 */ /* 0x001fca00078e0004 */
[----:B------:R-:W-:Y:S01]  /*0380*/  STG.E desc[UR4][R2.64], R7 ;  /* 0x0000000702007986 */ /* 0x000fe2000c101904 */
[----:B------:R-:W-:Y:S05]  /*0390*/  EXIT ;  /* 0x000000000000794d */ /* 0x000fea0003800000 */
        .weak           $__internal_1_$__cuda_sm20_sqrt_rn_f32_slowpath
        .type           $__internal_1_$__cuda_sm20_sqrt_rn_f32_slowpath,@function
        .size           $__internal_1_$__cuda_sm20_sqrt_rn_f32_slowpath,(.L_x_11 - $__internal_1_$__cuda_sm20_sqrt_rn_f32_slowpath)
$__internal_1_$__cuda_sm20_sqrt_rn_f32_slowpath:
        /* <DEDUP_REMOVED lines=19> */
.L_x_8:
[----:B------:R-:W-:Y:S01]  /*04d0*/  HFMA2 R5, -RZ, RZ, 0, 0 ;  /* 0x00000000ff057431 */ /* 0x000fe200000001ff */
[----:B------:R-:W-:-:S04]  /*04e0*/  MOV R4, R8 ;  /* 0x0000000800047202 */ /* 0x000fc80000000f00 */
[----:B------:R-:W-:Y:S05]  /*04f0*/  RET.REL.NODEC R4 `(_Z22distance_matrix_kernelP6float3PjPfj) ;  /* 0xfffffff804c07950 */ /* 0x000fea0003c3ffff */
.L_x_9:
        /* <DEDUP_REMOVED lines=16> */
.L_x_11:


//--------------------- .nv.shared.reserved.0     --------------------------
	.section	.nv.shared.reserved.0,"aw",@nobits
	.weak		__nv_reservedSMEM_offset_0_alias
	.size		__nv_reservedSMEM_offset_0_alias, 0, 64
	.other		__nv_reservedSMEM_offset_0_alias,@"STO_CUDA_RESERVED_SHARED STV_DEFAULT"
__nv_reservedSMEM_offset_0_alias:
	.zero		0
	.zero		64


//--------------------- .nv.constant0._Z32symmetric_distance_matrix_kernelP6float3PjPfj --------------------------
	.section	.nv.constant0._Z32symmetric_distance_matrix_kernelP6float3PjPfj,"a",@progbits
	.sectionflags	@""
	.align	4
.nv.constant0._Z32symmetric_distance_matrix_kernelP6float3PjPfj:
	.zero		924


//--------------------- .nv.constant0._Z22distance_matrix_kernelP6float3PjPfj --------------------------
	.section	.nv.constant0._Z22distance_matrix_kernelP6float3PjPfj,"a",@progbits
	.sectionflags	@""
	.align	4
.nv.constant0._Z22distance_matrix_kernelP6float3PjPfj:
	.zero		924


//--------------------- SYMBOLS --------------------------

	.type		.nv.reservedSmem.offset0,@object
	.size		.nv.reservedSmem.offset0,0x4
